//
// Generated by NVIDIA NVVM Compiler
//
// Compiler Build ID: CL-36424714
// Cuda compilation tools, release 13.0, V13.0.88
// Based on NVVM 20.0.0
//

.version 9.0
.target sm_100
.address_size 64

	// .globl	_Z10vector_addPiS_S_

.visible .entry _Z10vector_addPiS_S_(
	.param .u64 .ptr .align 1 _Z10vector_addPiS_S__param_0,
	.param .u64 .ptr .align 1 _Z10vector_addPiS_S__param_1,
	.param .u64 .ptr .align 1 _Z10vector_addPiS_S__param_2
)
{
	.reg .pred 	%p<2>;
	.reg .b32 	%r<8>;
	.reg .b64 	%rd<11>;

	ld.param.u64 	%rd1, [_Z10vector_addPiS_S__param_0];
	ld.param.u64 	%rd2, [_Z10vector_addPiS_S__param_1];
	ld.param.u64 	%rd3, [_Z10vector_addPiS_S__param_2];
	mov.u32 	%r2, %ctaid.x;
	mov.u32 	%r3, %ntid.x;
	mov.u32 	%r4, %tid.x;
	mad.lo.s32 	%r1, %r2, %r3, %r4;
	setp.gt.s32 	%p1, %r1, 9;
	@%p1 bra 	$L__BB0_2;
	cvta.to.global.u64 	%rd4, %rd1;
	cvta.to.global.u64 	%rd5, %rd2;
	cvta.to.global.u64 	%rd6, %rd3;
	mul.wide.s32 	%rd7, %r1, 4;
	add.s64 	%rd8, %rd4, %rd7;
	ld.global.u32 	%r5, [%rd8];
	add.s64 	%rd9, %rd5, %rd7;
	ld.global.u32 	%r6, [%rd9];
	add.s32 	%r7, %r6, %r5;
	add.s64 	%rd10, %rd6, %rd7;
	st.global.u32 	[%rd10], %r7;
$L__BB0_2:
	ret;

}


// ===== COMPILED SASS (sm_100) =====

	.target	sm_100

	.elftype	@"ET_EXEC"


//--------------------- .note.nv.tkinfo           --------------------------
	.section	.note.nv.tkinfo,"",@"SHT_NOTE"
	.sectionflags	@"SHF_NOTE_NV_TKINFO"
	.tkinfo
        /*0018*/ 	.word	0x00000002
        /*0030*/ 	.string	""
        /*0030*/ 	.string	"ptxas"
        /*0030*/ 	.string	"Cuda compilation tools, release 13.0, V13.0.88"
        /*0030*/ 	.string	"Build cuda_13.0.r13.0/compiler.36424714_0"
        /*0030*/ 	.string	"-arch sm_100 -m 64 "



//--------------------- .note.nv.cuinfo           --------------------------
	.section	.note.nv.cuinfo,"",@"SHT_NOTE"
	.sectionflags	@"SHF_NOTE_NV_CUINFO"
        /*0018*/ 	.short	0x0002
        /*001a*/ 	.short	0x0064
        /*001c*/ 	.short	0x0082
	.zero		2


//--------------------- .nv.info                  --------------------------
	.section	.nv.info,"",@"SHT_CUDA_INFO"
	.align	4


	//----- nvinfo : EIATTR_REGCOUNT
	.align		4
        /*0000*/ 	.byte	0x04, 0x2f
        /*0002*/ 	.short	(.L_1 - .L_0)
	.align		4
.L_0:
        /*0004*/ 	.word	index@(_Z10vector_addPiS_S_)
        /*0008*/ 	.word	0x0000000c


	//----- nvinfo : EIATTR_FRAME_SIZE
	.align		4
.L_1:
        /*000c*/ 	.byte	0x04, 0x11
        /*000e*/ 	.short	(.L_3 - .L_2)
	.align		4
.L_2:
        /*0010*/ 	.word	index@(_Z10vector_addPiS_S_)
        /*0014*/ 	.word	0x00000000


	//----- nvinfo : EIATTR_MIN_STACK_SIZE
	.align		4
.L_3:
        /*0018*/ 	.byte	0x04, 0x12
        /*001a*/ 	.short	(.L_5 - .L_4)
	.align		4
.L_4:
        /*001c*/ 	.word	index@(_Z10vector_addPiS_S_)
        /*0020*/ 	.word	0x00000000
.L_5:


//--------------------- .nv.compat                --------------------------
	.section	.nv.compat,"",@"SHT_CUDA_COMPAT_INFO"
	.align	4
        /*0000*/ 	.byte	0x02, 0x09, 0x00, 0x00, 0x02, 0x02, 0x01, 0x00, 0x02, 0x05, 0x05, 0x00, 0x03, 0x07, 0x01, 0x01
        /*0010*/ 	.byte	0x02, 0x03, 0x00, 0x00, 0x02, 0x06, 0x01, 0x00, 0x04, 0x0b, 0x08, 0x00, 0x09, 0x00, 0x00, 0x00
        /*0020*/ 	.byte	0x00, 0x00, 0x00, 0x00


//--------------------- .nv.info._Z10vector_addPiS_S_ --------------------------
	.section	.nv.info._Z10vector_addPiS_S_,"",@"SHT_CUDA_INFO"
	.sectionflags	@""
	.align	4


	//----- nvinfo : EIATTR_CUDA_API_VERSION
	.align		4
        /*0000*/ 	.byte	0x04, 0x37
        /*0002*/ 	.short	(.L_7 - .L_6)
.L_6:
        /*0004*/ 	.word	0x00000082


	//----- nvinfo : EIATTR_KPARAM_INFO
	.align		4
.L_7:
        /*0008*/ 	.byte	0x04, 0x17
        /*000a*/ 	.short	(.L_9 - .L_8)
.L_8:
        /*000c*/ 	.word	0x00000000
        /*0010*/ 	.short	0x0002
        /*0012*/ 	.short	0x0010
        /*0014*/ 	.byte	0x00, 0xf5, 0x21, 0x00


	//----- nvinfo : EIATTR_KPARAM_INFO
	.align		4
.L_9:
        /*0018*/ 	.byte	0x04, 0x17
        /*001a*/ 	.short	(.L_11 - .L_10)
.L_10:
        /*001c*/ 	.word	0x00000000
        /*0020*/ 	.short	0x0001
        /*0022*/ 	.short	0x0008
        /*0024*/ 	.byte	0x00, 0xf5, 0x21, 0x00


	//----- nvinfo : EIATTR_KPARAM_INFO
	.align		4
.L_11:
        /*0028*/ 	.byte	0x04, 0x17
        /*002a*/ 	.short	(.L_13 - .L_12)
.L_12:
        /*002c*/ 	.word	0x00000000
        /*0030*/ 	.short	0x0000
        /*0032*/ 	.short	0x0000
        /*0034*/ 	.byte	0x00, 0xf5, 0x21, 0x00


	//----- nvinfo : EIATTR_SPARSE_MMA_MASK
	.align		4
.L_13:
        /*0038*/ 	.byte	0x03, 0x50
        /*003a*/ 	.short	0x0000


	//----- nvinfo : EIATTR_MAXREG_COUNT
	.align		4
        /*003c*/ 	.byte	0x03, 0x1b
        /*003e*/ 	.short	0x00ff


	//----- nvinfo : EIATTR_MERCURY_ISA_VERSION
	.align		4
        /*0040*/ 	.byte	0x03, 0x5f
        /*0042*/ 	.short	0x0101


	//----- nvinfo : EIATTR_VRC_CTA_INIT_COUNT
	.align		4
        /*0044*/ 	.byte	0x02, 0x4a
	.zero		1
	.zero		1


	//----- nvinfo : EIATTR_EXIT_INSTR_OFFSETS
	.align		4
        /*0048*/ 	.byte	0x04, 0x1c
        /*004a*/ 	.short	(.L_15 - .L_14)


	//   ....[0]....
.L_14:
        /*004c*/ 	.word	0x00000060


	//   ....[1]....
        /*0050*/ 	.word	0x00000120


	//----- nvinfo : EIATTR_CBANK_PARAM_SIZE
	.align		4
.L_15:
        /*0054*/ 	.byte	0x03, 0x19
        /*0056*/ 	.short	0x0018


	//----- nvinfo : EIATTR_PARAM_CBANK
	.align		4
        /*0058*/ 	.byte	0x04, 0x0a
        /*005a*/ 	.short	(.L_17 - .L_16)
	.align		4
.L_16:
        /*005c*/ 	.word	index@(.nv.constant0._Z10vector_addPiS_S_)
        /*0060*/ 	.short	0x0380
        /*0062*/ 	.short	0x0018


	//----- nvinfo : EIATTR_SW_WAR
	.align		4
.L_17:
        /*0064*/ 	.byte	0x04, 0x36
        /*0066*/ 	.short	(.L_19 - .L_18)
.L_18:
        /*0068*/ 	.word	0x00000008
.L_19:


//--------------------- .nv.callgraph             --------------------------
	.section	.nv.callgraph,"",@"SHT_CUDA_CALLGRAPH"
	.align	4
	.sectionentsize	8
	.align		4
        /*0000*/ 	.word	0x00000000
	.align		4
        /*0004*/ 	.word	0xffffffff
	.align		4
        /*0008*/ 	.word	0x00000000
	.align		4
        /*000c*/ 	.word	0xfffffffe
	.align		4
        /*0010*/ 	.word	0x00000000
	.align		4
        /*0014*/ 	.word	0xfffffffd
	.align		4
        /*0018*/ 	.word	0x00000000
	.align		4
        /*001c*/ 	.word	0xfffffffc


//--------------------- .text._Z10vector_addPiS_S_ --------------------------
	.section	.text._Z10vector_addPiS_S_,"ax",@progbits
	.align	128
        .global         _Z10vector_addPiS_S_
        .type           _Z10vector_addPiS_S_,@function
        .size           _Z10vector_addPiS_S_,(.L_x_1 - _Z10vector_addPiS_S_)
        .other          _Z10vector_addPiS_S_,@"STO_CUDA_ENTRY STV_DEFAULT"
_Z10vector_addPiS_S_:
.text._Z10vector_addPiS_S_:
[----:B------:R-:W-:Y:S01]  /*0000*/  LDC R1, c[0x0][0x37c] ;  /* 0x0000df00ff017b82 */ /* 0x000fe20000000800 */
[----:B------:R-:W0:Y:S07]  /*0010*/  S2R R0, SR_TID.X ;  /* 0x0000000000007919 */ /* 0x000e2e0000002100 */
[----:B------:R-:W0:Y:S08]  /*0020*/  S2UR UR4, SR_CTAID.X ;  /* 0x00000000000479c3 */ /* 0x000e300000002500 */
[----:B------:R-:W0:Y:S02]  /*0030*/  LDC R9, c[0x0][0x360] ;  /* 0x0000d800ff097b82 */ /* 0x000e240000000800 */
[----:B0-----:R-:W-:-:S05]  /*0040*/  IMAD R9, R9, UR4, R0 ;  /* 0x0000000409097c24 */ /* 0x001fca000f8e0200 */
[----:B------:R-:W-:-:S13]  /*0050*/  ISETP.GT.AND P0, PT, R9, 0x9, PT ;  /* 0x000000090900780c */ /* 0x000fda0003f04270 */
[----:B------:R-:W-:Y:S05]  /*0060*/  @P0 EXIT ;  /* 0x000000000000094d */ /* 0x000fea0003800000 */
[----:B------:R-:W0:Y:S01]  /*0070*/  LDC.64 R2, c[0x0][0x380] ;  /* 0x0000e000ff027b82 */ /* 0x000e220000000a00 */
[----:B------:R-:W1:Y:S07]  /*0080*/  LDCU.64 UR4, c[0x0][0x358] ;  /* 0x00006b00ff0477ac */ /* 0x000e6e0008000a00 */
[----:B------:R-:W2:Y:S08]  /*0090*/  LDC.64 R4, c[0x0][0x388] ;  /* 0x0000e200ff047b82 */ /* 0x000eb00000000a00 */
[----:B------:R-:W3:Y:S01]  /*00a0*/  LDC.64 R6, c[0x0][0x390] ;  /* 0x0000e400ff067b82 */ /* 0x000ee20000000a00 */
[----:B0-----:R-:W-:-:S06]  /*00b0*/  IMAD.WIDE R2, R9, 0x4, R2 ;  /* 0x0000000409027825 */ /* 0x001fcc00078e0202 */
[----:B-1----:R-:W4:Y:S01]  /*00c0*/  LDG.E R2, desc[UR4][R2.64] ;  /* 0x0000000402027981 */ /* 0x002f22000c1e1900 */
[----:B--2---:R-:W-:-:S06]  /*00d0*/  IMAD.WIDE R4, R9, 0x4, R4 ;  /* 0x0000000409047825 */ /* 0x004fcc00078e0204 */
[----:B------:R-:W4:Y:S01]  /*00e0*/  LDG.E R5, desc[UR4][R4.64] ;  /* 0x0000000404057981 */ /* 0x000f22000c1e1900 */
[----:B---3--:R-:W-:Y:S01]  /*00f0*/  IMAD.WIDE R6, R9, 0x4, R6 ;  /* 0x0000000409067825 */ /* 0x008fe200078e0206 */
[----:B----4-:R-:W-:-:S05]  /*0100*/  IADD3 R9, PT, PT, R2, R5, RZ ;  /* 0x0000000502097210 */ /* 0x010fca0007ffe0ff */
[----:B------:R-:W-:Y:S01]  /*0110*/  STG.E desc[UR4][R6.64], R9 ;  /* 0x0000000906007986 */ /* 0x000fe2000c101904 */
[----:B------:R-:W-:Y:S05]  /*0120*/  EXIT ;  /* 0x000000000000794d */ /* 0x000fea0003800000 */
.L_x_0:
[----:B------:R-:W-:-:S00]  /*0130*/  BRA `(.L_x_0) ;  /* 0xfffffffc00fc7947 */ /* 0x000fc0000383ffff */
[----:B------:R-:W-:-:S00]  /*0140*/  NOP ;  /* 0x0000000000007918 */ /* 0x000fc00000000000 */
        /* <DEDUP_REMOVED lines=11> */
.L_x_1:


//--------------------- .nv.shared.reserved.0     --------------------------
	.section	.nv.shared.reserved.0,"aw",@nobits
	.weak		__nv_reservedSMEM_offset_0_alias
	.size		__nv_reservedSMEM_offset_0_alias, 0, 64
	.other		__nv_reservedSMEM_offset_0_alias,@"STO_CUDA_RESERVED_SHARED STV_DEFAULT"
__nv_reservedSMEM_offset_0_alias:
	.zero		0
	.zero		64


//--------------------- .nv.constant0._Z10vector_addPiS_S_ --------------------------
	.section	.nv.constant0._Z10vector_addPiS_S_,"a",@progbits
	.sectionflags	@""
	.align	4
.nv.constant0._Z10vector_addPiS_S_:
	.zero		920


//--------------------- SYMBOLS --------------------------

	.type		.nv.reservedSmem.offset0,@object
	.size		.nv.reservedSmem.offset0,0x4
